	.headerflags	@"EF_CUDA_TEXMODE_UNIFIED EF_CUDA_64BIT_ADDRESS EF_CUDA_SM86 EF_CUDA_VIRTUAL_SM(EF_CUDA_SM86)"
	.elftype	@"ET_EXEC"


//--------------------- .nv.info                  --------------------------
	.section	.nv.info,"",@"SHT_CUDA_INFO"
	.align	4


	//----- nvinfo : EIATTR_REGCOUNT
	.align		4
        /*0000*/ 	.byte	0x04, 0x2f
        /*0002*/ 	.short	(.L_1 - .L_0)
	.align		4
.L_0:
        /*0004*/ 	.word	index@(triton_mm)
        /*0008*/ 	.word	0x00000048


	//----- nvinfo : EIATTR_MAX_STACK_SIZE
	.align		4
.L_1:
        /*000c*/ 	.byte	0x04, 0x23
        /*000e*/ 	.short	(.L_3 - .L_2)
	.align		4
.L_2:
        /*0010*/ 	.word	index@(triton_mm)
        /*0014*/ 	.word	0x00000000


	//----- nvinfo : EIATTR_MIN_STACK_SIZE
	.align		4
.L_3:
        /*0018*/ 	.byte	0x04, 0x12
        /*001a*/ 	.short	(.L_5 - .L_4)
	.align		4
.L_4:
        /*001c*/ 	.word	index@(triton_mm)
        /*0020*/ 	.word	0x00000000


	//----- nvinfo : EIATTR_FRAME_SIZE
	.align		4
.L_5:
        /*0024*/ 	.byte	0x04, 0x11
        /*0026*/ 	.short	(.L_7 - .L_6)
	.align		4
.L_6:
        /*0028*/ 	.word	index@(triton_mm)
        /*002c*/ 	.word	0x00000000
.L_7:


//--------------------- .nv.info.triton_mm        --------------------------
	.section	.nv.info.triton_mm,"",@"SHT_CUDA_INFO"
	.align	4


	//----- nvinfo : EIATTR_CUDA_API_VERSION
	.align		4
        /*0000*/ 	.byte	0x04, 0x37
        /*0002*/ 	.short	(.L_9 - .L_8)
.L_8:
        /*0004*/ 	.word	0x0000007b


	//----- nvinfo : EIATTR_SW2861232_WAR
	.align		4
.L_9:
        /*0008*/ 	.byte	0x01, 0x35
	.zero		2


	//----- nvinfo : EIATTR_PARAM_CBANK
	.align		4
        /*000c*/ 	.byte	0x04, 0x0a
        /*000e*/ 	.short	(.L_11 - .L_10)
	.align		4
.L_10:
        /*0010*/ 	.word	index@(.nv.constant0.triton_mm)
        /*0014*/ 	.short	0x0160
        /*0016*/ 	.short	0x001c


	//----- nvinfo : EIATTR_CBANK_PARAM_SIZE
	.align		4
.L_11:
        /*0018*/ 	.byte	0x03, 0x19
        /*001a*/ 	.short	0x001c


	//----- nvinfo : EIATTR_KPARAM_INFO
	.align		4
        /*001c*/ 	.byte	0x04, 0x17
        /*001e*/ 	.short	(.L_13 - .L_12)
.L_12:
        /*0020*/ 	.word	0x00000000
        /*0024*/ 	.short	0x0003
        /*0026*/ 	.short	0x0018
        /*0028*/ 	.byte	0x00, 0xf0, 0x11, 0x00


	//----- nvinfo : EIATTR_KPARAM_INFO
	.align		4
.L_13:
        /*002c*/ 	.byte	0x04, 0x17
        /*002e*/ 	.short	(.L_15 - .L_14)
.L_14:
        /*0030*/ 	.word	0x00000000
        /*0034*/ 	.short	0x0002
        /*0036*/ 	.short	0x0010
        /*0038*/ 	.byte	0x00, 0xf0, 0x21, 0x00


	//----- nvinfo : EIATTR_KPARAM_INFO
	.align		4
.L_15:
        /*003c*/ 	.byte	0x04, 0x17
        /*003e*/ 	.short	(.L_17 - .L_16)
.L_16:
        /*0040*/ 	.word	0x00000000
        /*0044*/ 	.short	0x0001
        /*0046*/ 	.short	0x0008
        /*0048*/ 	.byte	0x00, 0xf0, 0x21, 0x00


	//----- nvinfo : EIATTR_KPARAM_INFO
	.align		4
.L_17:
        /*004c*/ 	.byte	0x04, 0x17
        /*004e*/ 	.short	(.L_19 - .L_18)
.L_18:
        /*0050*/ 	.word	0x00000000
        /*0054*/ 	.short	0x0000
        /*0056*/ 	.short	0x0000
        /*0058*/ 	.byte	0x00, 0xf0, 0x21, 0x00


	//----- nvinfo : EIATTR_MAXREG_COUNT
	.align		4
.L_19:
        /*005c*/ 	.byte	0x03, 0x1b
        /*005e*/ 	.short	0x00ff


	//----- nvinfo : EIATTR_EXIT_INSTR_OFFSETS
	.align		4
        /*0060*/ 	.byte	0x04, 0x1c
        /*0062*/ 	.short	(.L_21 - .L_20)


	//   ....[0]....
.L_20:
        /*0064*/ 	.word	0x00000030


	//   ....[1]....
        /*0068*/ 	.word	0x00001f00


	//   ....[2]....
        /*006c*/ 	.word	0x00001f50


	//----- nvinfo : EIATTR_MAX_THREADS
	.align		4
.L_21:
        /*0070*/ 	.byte	0x04, 0x05
        /*0072*/ 	.short	(.L_23 - .L_22)
.L_22:
        /*0074*/ 	.word	0x00000040
        /*0078*/ 	.word	0x00000001
        /*007c*/ 	.word	0x00000001
.L_23:


//--------------------- .nv.rel.action            --------------------------
	.section	.nv.rel.action,"",@"SHT_CUDA_RELOCINFO"
	.align	8
	.sectionentsize	8
        /*0000*/ 	.byte	0x73, 0x00, 0x00, 0x00, 0x00, 0x00, 0x00, 0x00, 0x00, 0x00, 0x00, 0x11, 0x25, 0x00, 0x05, 0x36


//--------------------- .nv.constant0.triton_mm   --------------------------
	.section	.nv.constant0.triton_mm,"a",@progbits
	.align	4
.nv.constant0.triton_mm:
	.zero		380


//--------------------- .text.triton_mm           --------------------------
	.section	.text.triton_mm,"ax",@progbits
	.sectionflags	@"SHF_BARRIERS=1"
	.sectioninfo	@"SHI_REGISTERS=72"
	.align	128
        .global         triton_mm
        .type           triton_mm,@function
        .size           triton_mm,(.L_x_3 - triton_mm)
        .other          triton_mm,@"STO_CUDA_ENTRY STV_DEFAULT"
triton_mm:
.text.triton_mm:
[----:B------:R-:W-:-:S02]  /*0000*/  MOV R1, c[0x0][0x28] ;  /* 0x00000a0000017a02 */ /* 0x000fc40000000f00 */
[----:B------:R-:W-:-:S04]  /*0010*/  MOV R0, c[0x0][0x178] ;  /* 0x00005e0000007a02 */ /* 0x000fc80000000f00 */
[----:B------:R-:W-:-:S13]  /*0020*/  LOP3.LUT P0, RZ, R0, 0x7fffff, RZ, 0xc0, !PT ;  /* 0x007fffff00ff7812 */ /* 0x000fda000780c0ff */
[----:B------:R-:W-:Y:S05]  /*0030*/  @!P0 EXIT ;  /* 0x000000000000894d */ /* 0x000fea0003800000 */
[----:B------:R-:W0:Y:S01]  /*0040*/  S2R R9, SR_CTAID.X ;  /* 0x0000000000097919 */ /* 0x000e220000002500 */
[----:B------:R-:W-:Y:S01]  /*0050*/  IADD3 R0, R0, 0x1f, RZ ;  /* 0x0000001f00007810 */ /* 0x000fe20007ffe0ff */
[----:B------:R-:W-:Y:S01]  /*0060*/  CS2R R16, SRZ ;  /* 0x0000000000107805 */ /* 0x000fe2000001ff00 */
[----:B------:R-:W-:Y:S01]  /*0070*/  CS2R R18, SRZ ;  /* 0x0000000000127805 */ /* 0x000fe2000001ff00 */
[----:B------:R-:W-:Y:S01]  /*0080*/  CS2R R20, SRZ ;  /* 0x0000000000147805 */ /* 0x000fe2000001ff00 */
[----:B------:R-:W-:Y:S01]  /*0090*/  SHF.R.S32.HI R3, RZ, 0x1f, R0 ;  /* 0x0000001fff037819 */ /* 0x000fe20000011400 */
[----:B------:R-:W-:Y:S01]  /*00a0*/  CS2R R22, SRZ ;  /* 0x0000000000167805 */ /* 0x000fe2000001ff00 */
[----:B------:R-:W-:Y:S01]  /*00b0*/  CS2R R24, SRZ ;  /* 0x0000000000187805 */ /* 0x000fe2000001ff00 */
[----:B------:R-:W-:Y:S01]  /*00c0*/  CS2R R26, SRZ ;  /* 0x00000000001a7805 */ /* 0x000fe2000001ff00 */
[----:B------:R-:W-:Y:S01]  /*00d0*/  LEA.HI R3, R3, R0, RZ, 0x5 ;  /* 0x0000000003037211 */ /* 0x000fe200078f28ff */
[----:B------:R-:W-:Y:S01]  /*00e0*/  ULDC.64 UR4, c[0x0][0x118] ;  /* 0x0000460000047ab9 */ /* 0x000fe20000000a00 */
[----:B0-----:R-:W-:-:S02]  /*00f0*/  SHF.R.S32.HI R2, RZ, 0x1f, R9 ;  /* 0x0000001fff027819 */ /* 0x001fc40000011409 */
[-C--:B------:R-:W-:Y:S02]  /*0100*/  IABS R10, R9.reuse ;  /* 0x00000009000a7213 */ /* 0x080fe40000000000 */
[----:B------:R-:W-:Y:S02]  /*0110*/  LEA.HI R4, R2, R9, RZ, 0x7 ;  /* 0x0000000902047211 */ /* 0x000fe400078f38ff */
[----:B------:R-:W-:Y:S02]  /*0120*/  ISETP.GE.AND P1, PT, R9, RZ, PT ;  /* 0x000000ff0900720c */ /* 0x000fe40003f26270 */
[----:B------:R-:W-:Y:S02]  /*0130*/  SHF.R.S32.HI R2, RZ, 0x7, R4 ;  /* 0x00000007ff027819 */ /* 0x000fe40000011404 */
[----:B------:R-:W-:Y:S02]  /*0140*/  LOP3.LUT R4, R4, 0xffffff80, RZ, 0xc0, !PT ;  /* 0xffffff8004047812 */ /* 0x000fe400078ec0ff */
[----:B------:R-:W-:-:S04]  /*0150*/  SHF.L.U32 R0, R2, 0x3, RZ ;  /* 0x0000000302007819 */ /* 0x000fc800000006ff */
[----:B------:R-:W-:-:S04]  /*0160*/  LEA.HI.SX32 R3, R3, -R0, 0x1b ;  /* 0x8000000003037211 */ /* 0x000fc800078fdaff */
[----:B------:R-:W-:-:S04]  /*0170*/  IMNMX R5, R3, 0x8, PT ;  /* 0x0000000803057817 */ /* 0x000fc80003800200 */
[-C--:B------:R-:W-:Y:S02]  /*0180*/  IABS R13, R5.reuse ;  /* 0x00000005000d7213 */ /* 0x080fe40000000000 */
[----:B------:R-:W-:Y:S02]  /*0190*/  IABS R11, R5 ;  /* 0x00000005000b7213 */ /* 0x000fe40000000000 */
[----:B------:R-:W0:Y:S02]  /*01a0*/  I2F.RP R6, R13 ;  /* 0x0000000d00067306 */ /* 0x000e240000209400 */
[----:B------:R-:W-:-:S06]  /*01b0*/  IADD3 R11, RZ, -R11, RZ ;  /* 0x8000000bff0b7210 */ /* 0x000fcc0007ffe0ff */
[----:B0-----:R-:W0:Y:S02]  /*01c0*/  MUFU.RCP R6, R6 ;  /* 0x0000000600067308 */ /* 0x001e240000001000 */
[----:B0-----:R-:W-:-:S06]  /*01d0*/  IADD3 R2, R6, 0xffffffe, RZ ;  /* 0x0ffffffe06027810 */ /* 0x001fcc0007ffe0ff */
[----:B------:R0:W1:Y:S02]  /*01e0*/  F2I.FTZ.U32.TRUNC.NTZ R3, R2 ;  /* 0x0000000200037305 */ /* 0x000064000021f000 */
[----:B0-----:R-:W-:Y:S02]  /*01f0*/  MOV R2, RZ ;  /* 0x000000ff00027202 */ /* 0x001fe40000000f00 */
[----:B-1----:R-:W-:-:S05]  /*0200*/  IADD3 R8, RZ, -R3, RZ ;  /* 0x80000003ff087210 */ /* 0x002fca0007ffe0ff */
[----:B------:R-:W-:Y:S01]  /*0210*/  IMAD R7, R8, R13, RZ ;  /* 0x0000000d08077224 */ /* 0x000fe200078e02ff */
[----:B------:R-:W-:-:S03]  /*0220*/  MOV R8, R10 ;  /* 0x0000000a00087202 */ /* 0x000fc60000000f00 */
[----:B------:R-:W-:Y:S01]  /*0230*/  IMAD.HI.U32 R3, R3, R7, R2 ;  /* 0x0000000703037227 */ /* 0x000fe200078e0002 */
[----:B------:R-:W-:-:S04]  /*0240*/  IABS R2, c[0x0][0x178] ;  /* 0x00005e0000027a13 */ /* 0x000fc80000000000 */
[----:B------:R-:W0:Y:S01]  /*0250*/  I2F.RP R7, R2 ;  /* 0x0000000200077306 */ /* 0x000e220000209400 */
[----:B------:R-:W-:-:S04]  /*0260*/  IMAD.HI.U32 R6, R3, R8, RZ ;  /* 0x0000000803067227 */ /* 0x000fc800078e00ff */
[----:B------:R-:W-:Y:S01]  /*0270*/  IMAD R6, R6, R11, R8 ;  /* 0x0000000b06067224 */ /* 0x000fe200078e0208 */
[----:B------:R-:W-:Y:S02]  /*0280*/  IADD3 R8, -R4, R9, RZ ;  /* 0x0000000904087210 */ /* 0x000fe40007ffe1ff */
[----:B------:R-:W1:Y:S02]  /*0290*/  S2R R4, SR_TID.X ;  /* 0x0000000000047919 */ /* 0x000e640000002100 */
[----:B------:R-:W-:Y:S02]  /*02a0*/  ISETP.GT.U32.AND P0, PT, R13, R6, PT ;  /* 0x000000060d00720c */ /* 0x000fe40003f04070 */
[----:B------:R-:W-:Y:S01]  /*02b0*/  IABS R14, R8 ;  /* 0x00000008000e7213 */ /* 0x000fe20000000000 */
[----:B0-----:R-:W0:Y:S04]  /*02c0*/  MUFU.RCP R7, R7 ;  /* 0x0000000700077308 */ /* 0x001e280000001000 */
[----:B------:R-:W-:Y:S01]  /*02d0*/  IMAD.HI.U32 R10, R3, R14, RZ ;  /* 0x0000000e030a7227 */ /* 0x000fe200078e00ff */
[----:B------:R-:W-:-:S03]  /*02e0*/  LOP3.LUT R3, RZ, R5, RZ, 0x33, !PT ;  /* 0x00000005ff037212 */ /* 0x000fc600078e33ff */
[----:B------:R-:W-:Y:S02]  /*02f0*/  IMAD R11, R10, R11, R14 ;  /* 0x0000000b0a0b7224 */ /* 0x000fe400078e020e */
[----:B------:R-:W-:-:S03]  /*0300*/  @!P0 IADD3 R6, R6, -R13, RZ ;  /* 0x8000000d06068210 */ /* 0x000fc60007ffe0ff */
[C---:B------:R-:W-:Y:S02]  /*0310*/  ISETP.GT.U32.AND P2, PT, R13.reuse, R11, PT ;  /* 0x0000000b0d00720c */ /* 0x040fe40003f44070 */
[----:B------:R-:W-:Y:S02]  /*0320*/  ISETP.GT.U32.AND P0, PT, R13, R6, PT ;  /* 0x000000060d00720c */ /* 0x000fe40003f04070 */
[----:B0-----:R-:W-:Y:S02]  /*0330*/  IADD3 R12, R7, 0xffffffe, RZ ;  /* 0x0ffffffe070c7810 */ /* 0x001fe40007ffe0ff */
[----:B-1----:R-:W-:Y:S02]  /*0340*/  SHF.R.U32.HI R63, RZ, 0x2, R4 ;  /* 0x00000002ff3f7819 */ /* 0x002fe40000011604 */
[----:B------:R-:W0:Y:S01]  /*0350*/  F2I.FTZ.U32.TRUNC.NTZ R7, R12 ;  /* 0x0000000c00077305 */ /* 0x000e22000021f000 */
[----:B------:R-:W-:Y:S02]  /*0360*/  SHF.L.U32 R61, R4, 0x5, RZ ;  /* 0x00000005043d7819 */ /* 0x000fe400000006ff */
[----:B------:R-:W-:-:S04]  /*0370*/  SGXT.U32 R63, R63, 0x4 ;  /* 0x000000043f3f781a */ /* 0x000fc80000000000 */
[-C--:B------:R-:W-:Y:S02]  /*0380*/  @!P0 IADD3 R6, R6, -R13.reuse, RZ ;  /* 0x8000000d06068210 */ /* 0x080fe40007ffe0ff */
[----:B------:R-:W-:Y:S02]  /*0390*/  ISETP.NE.AND P0, PT, R5, RZ, PT ;  /* 0x000000ff0500720c */ /* 0x000fe40003f05270 */
[----:B------:R-:W-:Y:S02]  /*03a0*/  @!P1 IADD3 R6, -R6, RZ, RZ ;  /* 0x000000ff06069210 */ /* 0x000fe40007ffe1ff */
[-C--:B------:R-:W-:Y:S02]  /*03b0*/  @!P2 IADD3 R11, R11, -R13.reuse, RZ ;  /* 0x8000000d0b0ba210 */ /* 0x080fe40007ffe0ff */
[----:B------:R-:W-:Y:S02]  /*03c0*/  SEL R9, R3, R6, !P0 ;  /* 0x0000000603097207 */ /* 0x000fe40004000000 */
[----:B------:R-:W-:-:S02]  /*03d0*/  ISETP.GE.U32.AND P1, PT, R11, R13, PT ;  /* 0x0000000d0b00720c */ /* 0x000fc40003f26070 */
[----:B------:R-:W-:Y:S02]  /*03e0*/  IADD3 R9, R0, R9, RZ ;  /* 0x0000000900097210 */ /* 0x000fe40007ffe0ff */
[----:B0-----:R-:W-:Y:S02]  /*03f0*/  IADD3 R15, RZ, -R7, RZ ;  /* 0x80000007ff0f7210 */ /* 0x001fe40007ffe0ff */
[----:B------:R-:W-:Y:S02]  /*0400*/  SHF.L.U32 R9, R9, 0x5, RZ ;  /* 0x0000000509097819 */ /* 0x000fe400000006ff */
[----:B------:R-:W-:Y:S01]  /*0410*/  MOV R6, RZ ;  /* 0x000000ff00067202 */ /* 0x000fe20000000f00 */
[----:B------:R-:W-:Y:S01]  /*0420*/  IMAD R11, R15, R2, RZ ;  /* 0x000000020f0b7224 */ /* 0x000fe200078e02ff */
[C---:B------:R-:W-:Y:S02]  /*0430*/  LOP3.LUT R12, R9.reuse, R63, RZ, 0xfc, !PT ;  /* 0x0000003f090c7212 */ /* 0x040fe400078efcff */
[----:B------:R-:W-:Y:S01]  /*0440*/  LOP3.LUT R14, R9, 0x10, R63, 0xfe, !PT ;  /* 0x00000010090e7812 */ /* 0x000fe200078efe3f */
[----:B------:R-:W-:Y:S01]  /*0450*/  IMAD.HI.U32 R6, R7, R11, R6 ;  /* 0x0000000b07067227 */ /* 0x000fe200078e0006 */
[----:B------:R-:W-:-:S02]  /*0460*/  LOP3.LUT R5, R8, R5, RZ, 0x3c, !PT ;  /* 0x0000000508057212 */ /* 0x000fc400078e3cff */
[----:B------:R-:W-:Y:S02]  /*0470*/  IABS R0, R12 ;  /* 0x0000000c00007213 */ /* 0x000fe40000000000 */
[----:B------:R-:W-:Y:S02]  /*0480*/  IABS R8, R14 ;  /* 0x0000000e00087213 */ /* 0x000fe40000000000 */
[----:B------:R-:W-:Y:S02]  /*0490*/  MOV R7, R0 ;  /* 0x0000000000077202 */ /* 0x000fe40000000f00 */
[----:B------:R-:W-:Y:S02]  /*04a0*/  MOV R11, R8 ;  /* 0x00000008000b7202 */ /* 0x000fe40000000f00 */
[----:B------:R-:W-:Y:S01]  /*04b0*/  ISETP.GE.AND P3, PT, R5, RZ, PT ;  /* 0x000000ff0500720c */ /* 0x000fe20003f66270 */
[----:B------:R-:W-:Y:S01]  /*04c0*/  IMAD.HI.U32 R0, R6, R7, RZ ;  /* 0x0000000706007227 */ /* 0x000fe200078e00ff */
[----:B------:R-:W-:-:S02]  /*04d0*/  @!P2 IADD3 R10, R10, 0x1, RZ ;  /* 0x000000010a0aa810 */ /* 0x000fc40007ffe0ff */
[----:B------:R-:W-:Y:S01]  /*04e0*/  LOP3.LUT R62, R63, 0x10, RZ, 0xfc, !PT ;  /* 0x000000103f3e7812 */ /* 0x000fe200078efcff */
[----:B------:R-:W-:Y:S01]  /*04f0*/  IMAD.HI.U32 R6, R6, R11, RZ ;  /* 0x0000000b06067227 */ /* 0x000fe200078e00ff */
[----:B------:R-:W-:Y:S02]  /*0500*/  IADD3 R0, -R0, RZ, RZ ;  /* 0x000000ff00007210 */ /* 0x000fe40007ffe1ff */
[----:B------:R-:W-:Y:S02]  /*0510*/  @P1 IADD3 R10, R10, 0x1, RZ ;  /* 0x000000010a0a1810 */ /* 0x000fe40007ffe0ff */
[----:B------:R-:W-:Y:S01]  /*0520*/  IADD3 R6, -R6, RZ, RZ ;  /* 0x000000ff06067210 */ /* 0x000fe20007ffe1ff */
[----:B------:R-:W-:Y:S01]  /*0530*/  IMAD R5, R2, R0, R7 ;  /* 0x0000000002057224 */ /* 0x000fe200078e0207 */
[----:B------:R-:W-:Y:S02]  /*0540*/  SHF.L.U32 R0, R4, 0x2, RZ ;  /* 0x0000000204007819 */ /* 0x000fe400000006ff */
[----:B------:R-:W-:Y:S01]  /*0550*/  @!P3 IADD3 R10, -R10, RZ, RZ ;  /* 0x000000ff0a0ab210 */ /* 0x000fe20007ffe1ff */
[C---:B------:R-:W-:Y:S01]  /*0560*/  IMAD R7, R2.reuse, R6, R11 ;  /* 0x0000000602077224 */ /* 0x040fe200078e020b */
[----:B------:R-:W-:-:S02]  /*0570*/  ISETP.GT.U32.AND P1, PT, R2, R5, PT ;  /* 0x000000050200720c */ /* 0x000fc40003f24070 */
[----:B------:R-:W-:Y:S02]  /*0580*/  SEL R10, R3, R10, !P0 ;  /* 0x0000000a030a7207 */ /* 0x000fe40004000000 */
[----:B------:R-:W-:Y:S02]  /*0590*/  ISETP.GT.U32.AND P2, PT, R2, R7, PT ;  /* 0x000000070200720c */ /* 0x000fe40003f44070 */
[----:B------:R-:W-:Y:S02]  /*05a0*/  LOP3.LUT R3, R0, 0xc, RZ, 0xc0, !PT ;  /* 0x0000000c00037812 */ /* 0x000fe400078ec0ff */
[----:B------:R-:W-:Y:S02]  /*05b0*/  SHF.R.S32.HI R6, RZ, 0x1a, R10 ;  /* 0x0000001aff067819 */ /* 0x000fe4000001140a */
[----:B------:R-:W-:Y:S02]  /*05c0*/  SHF.L.U32 R0, R10, 0x5, RZ ;  /* 0x000000050a007819 */ /* 0x000fe400000006ff */
[----:B------:R-:W-:-:S02]  /*05d0*/  SGXT R6, R6, 0x1 ;  /* 0x000000010606781a */ /* 0x000fc40000000200 */
[-C--:B------:R-:W-:Y:S02]  /*05e0*/  @!P1 IADD3 R5, R5, -R2.reuse, RZ ;  /* 0x8000000205059210 */ /* 0x080fe40007ffe0ff */
[----:B------:R-:W-:Y:S02]  /*05f0*/  LOP3.LUT R11, R0, R63, RZ, 0xfc, !PT ;  /* 0x0000003f000b7212 */ /* 0x000fe400078efcff */
[----:B------:R-:W-:Y:S02]  /*0600*/  @!P2 IADD3 R7, R7, -R2, RZ ;  /* 0x800000020707a210 */ /* 0x000fe40007ffe0ff */
[C---:B------:R-:W-:Y:S02]  /*0610*/  ISETP.GT.U32.AND P1, PT, R2.reuse, R5, PT ;  /* 0x000000050200720c */ /* 0x040fe40003f24070 */
[----:B------:R-:W-:Y:S02]  /*0620*/  ISETP.GT.U32.AND P2, PT, R2, R7, PT ;  /* 0x000000070200720c */ /* 0x000fe40003f44070 */
[----:B------:R-:W-:-:S02]  /*0630*/  ISETP.GE.AND P0, PT, R12, RZ, PT ;  /* 0x000000ff0c00720c */ /* 0x000fc40003f06270 */
[----:B------:R-:W-:Y:S02]  /*0640*/  LOP3.LUT R13, R0, 0x10, R63, 0xfe, !PT ;  /* 0x00000010000d7812 */ /* 0x000fe400078efe3f */
[----:B------:R-:W-:Y:S02]  /*0650*/  ISETP.GE.AND P3, PT, R14, RZ, PT ;  /* 0x000000ff0e00720c */ /* 0x000fe40003f66270 */
[C---:B------:R-:W-:Y:S01]  /*0660*/  LEA.HI R8, R6.reuse, R11, RZ, 0x9 ;  /* 0x0000000b06087211 */ /* 0x040fe200078f48ff */
[----:B------:R-:W-:Y:S01]  /*0670*/  CS2R R14, SRZ ;  /* 0x00000000000e7805 */ /* 0x000fe2000001ff00 */
[----:B------:R-:W-:Y:S02]  /*0680*/  LEA.HI R6, R6, R13, RZ, 0x9 ;  /* 0x0000000d06067211 */ /* 0x000fe400078f48ff */
[----:B------:R-:W-:Y:S02]  /*0690*/  SHF.L.U32 R10, R3, 0x2, RZ ;  /* 0x00000002030a7819 */ /* 0x000fe400000006ff */
[----:B------:R-:W-:-:S02]  /*06a0*/  LOP3.LUT R6, R6, 0xffffe00, RZ, 0xc0, !PT ;  /* 0x0ffffe0006067812 */ /* 0x000fc400078ec0ff */
[-C--:B------:R-:W-:Y:S02]  /*06b0*/  @!P1 IADD3 R5, R5, -R2.reuse, RZ ;  /* 0x8000000205059210 */ /* 0x080fe40007ffe0ff */
[----:B------:R-:W-:Y:S02]  /*06c0*/  @!P2 IADD3 R7, R7, -R2, RZ ;  /* 0x800000020707a210 */ /* 0x000fe40007ffe0ff */
[-C--:B------:R-:W-:Y:S02]  /*06d0*/  LEA R63, R63, R10.reuse, 0x6 ;  /* 0x0000000a3f3f7211 */ /* 0x080fe400078e30ff */
[----:B------:R-:W-:Y:S02]  /*06e0*/  LEA R62, R62, R10, 0x6 ;  /* 0x0000000a3e3e7211 */ /* 0x000fe400078e30ff */
[----:B------:R-:W-:Y:S02]  /*06f0*/  IADD3 R10, R13, -R6, RZ ;  /* 0x800000060d0a7210 */ /* 0x000fe40007ffe0ff */
[----:B------:R-:W-:Y:S01]  /*0700*/  LOP3.LUT R8, R8, 0xffffe00, RZ, 0xc0, !PT ;  /* 0x0ffffe0008087812 */ /* 0x000fe200078ec0ff */
[----:B------:R-:W-:Y:S01]  /*0710*/  CS2R R12, SRZ ;  /* 0x00000000000c7805 */ /* 0x000fe2000001ff00 */
[----:B------:R-:W-:Y:S01]  /*0720*/  ISETP.NE.AND P1, PT, RZ, c[0x0][0x178], PT ;  /* 0x00005e00ff007a0c */ /* 0x000fe20003f25270 */
[----:B------:R-:W-:Y:S01]  /*0730*/  IMAD R10, R10, 0x750, R3 ;  /* 0x000007500a0a7824 */ /* 0x000fe200078e0203 */
[----:B------:R-:W-:-:S02]  /*0740*/  LOP3.LUT R6, RZ, c[0x0][0x178], RZ, 0x33, !PT ;  /* 0x00005e00ff067a12 */ /* 0x000fc400078e33ff */
[----:B------:R-:W-:Y:S02]  /*0750*/  @!P0 IADD3 R5, -R5, RZ, RZ ;  /* 0x000000ff05058210 */ /* 0x000fe40007ffe1ff */
[----:B------:R-:W-:Y:S02]  /*0760*/  @!P3 IADD3 R7, -R7, RZ, RZ ;  /* 0x000000ff0707b210 */ /* 0x000fe40007ffe1ff */
[----:B------:R-:W-:Y:S02]  /*0770*/  IADD3 R8, R11, -R8, RZ ;  /* 0x800000080b087210 */ /* 0x000fe40007ffe0ff */
[C---:B------:R-:W-:Y:S02]  /*0780*/  SEL R52, R6.reuse, R5, !P1 ;  /* 0x0000000506347207 */ /* 0x040fe40004800000 */
[----:B------:R-:W-:Y:S01]  /*0790*/  SEL R6, R6, R7, !P1 ;  /* 0x0000000706067207 */ /* 0x000fe20004800000 */
[--C-:B------:R-:W-:Y:S01]  /*07a0*/  IMAD R8, R8, 0x750, R3.reuse ;  /* 0x0000075008087824 */ /* 0x100fe200078e0203 */
[----:B------:R-:W-:Y:S01]  /*07b0*/  MOV R11, 0x4 ;  /* 0x00000004000b7802 */ /* 0x000fe20000000f00 */
[--C-:B------:R-:W-:Y:S01]  /*07c0*/  IMAD R52, R52, 0x750, R3.reuse ;  /* 0x0000075034347824 */ /* 0x100fe200078e0203 */
[----:B------:R-:W-:Y:S01]  /*07d0*/  SHF.R.U32.HI R2, RZ, 0x3, R4 ;  /* 0x00000003ff027819 */ /* 0x000fe20000011604 */
[----:B------:R-:W-:Y:S01]  /*07e0*/  IMAD R6, R6, 0x750, R3 ;  /* 0x0000075006067824 */ /* 0x000fe200078e0203 */
[----:B------:R-:W-:Y:S01]  /*07f0*/  SHF.L.U32 R60, R4, 0x8, RZ ;  /* 0x00000008043c7819 */ /* 0x000fe200000006ff */
[----:B------:R-:W-:Y:S01]  /*0800*/  IMAD.WIDE R54, R8, R11, c[0x0][0x168] ;  /* 0x00005a0008367625 */ /* 0x000fe200078e020b */
[----:B------:R-:W-:-:S02]  /*0810*/  SGXT.U32 R2, R2, 0x3 ;  /* 0x000000030202781a */ /* 0x000fc40000000000 */
[----:B------:R-:W-:Y:S01]  /*0820*/  LOP3.LUT R61, R61, 0x1f00, RZ, 0xc0, !PT ;  /* 0x00001f003d3d7812 */ /* 0x000fe200078ec0ff */
[-C--:B------:R-:W-:Y:S01]  /*0830*/  IMAD.WIDE R58, R10, R11.reuse, c[0x0][0x168] ;  /* 0x00005a000a3a7625 */ /* 0x080fe200078e020b */
[----:B------:R-:W-:Y:S02]  /*0840*/  MOV R56, R54 ;  /* 0x0000003600387202 */ /* 0x000fe40000000f00 */
[----:B------:R-:W-:Y:S01]  /*0850*/  LOP3.LUT R2, R9, R2, RZ, 0xfc, !PT ;  /* 0x0000000209027212 */ /* 0x000fe200078efcff */
[----:B------:R-:W-:Y:S01]  /*0860*/  IMAD.WIDE R52, R52, R11, c[0x0][0x160] ;  /* 0x0000580034347625 */ /* 0x000fe200078e020b */
[----:B------:R-:W-:Y:S02]  /*0870*/  MOV R57, R59 ;  /* 0x0000003b00397202 */ /* 0x000fe40000000f00 */
[----:B------:R-:W-:Y:S01]  /*0880*/  MOV R59, 0xfffffff0 ;  /* 0xfffffff0003b7802 */ /* 0x000fe20000000f00 */
[----:B------:R-:W-:Y:S01]  /*0890*/  IMAD.WIDE R6, R6, R11, c[0x0][0x160] ;  /* 0x0000580006067625 */ /* 0x000fe200078e020b */
[----:B------:R-:W-:-:S02]  /*08a0*/  MOV R3, R53 ;  /* 0x0000003500037202 */ /* 0x000fc40000000f00 */
[----:B------:R-:W-:Y:S02]  /*08b0*/  LOP3.LUT R60, R60, 0x700, RZ, 0xc0, !PT ;  /* 0x000007003c3c7812 */ /* 0x000fe400078ec0ff */
[----:B------:R-:W-:Y:S02]  /*08c0*/  MOV R54, R6 ;  /* 0x0000000600367202 */ /* 0x000fe40000000f00 */
[----:B------:R-:W-:-:S02]  /*08d0*/  MOV R53, R7 ;  /* 0x0000000700357202 */ /* 0x000fc40000000f00 */
.L_x_1:
[----:B------:R-:W-:Y:S02]  /*08e0*/  MOV R4, R52 ;  /* 0x0000003400047202 */ /* 0x000fe40000000f00 */
[----:B------:R-:W-:Y:S02]  /*08f0*/  MOV R5, R3 ;  /* 0x0000000300057202 */ /* 0x000fe40000000f00 */
[----:B------:R-:W-:Y:S02]  /*0900*/  MOV R36, R54 ;  /* 0x0000003600247202 */ /* 0x000fe40000000f00 */
[----:B------:R-:W-:-:S02]  /*0910*/  MOV R37, R53 ;  /* 0x0000003500257202 */ /* 0x000fc40000000f00 */
[----:B------:R-:W-:Y:S01]  /*0920*/  MOV R40, R56 ;  /* 0x0000003800287202 */ /* 0x000fe20000000f00 */
[----:B------:R-:W2:Y:S01]  /*0930*/  LDG.E.128 R4, [R4.64] ;  /* 0x0000000404047981 */ /* 0x000ea2000c1e1d00 */
[----:B------:R-:W-:Y:S02]  /*0940*/  MOV R41, R55 ;  /* 0x0000003700297202 */ /* 0x000fe40000000f00 */
[----:B------:R-:W-:Y:S01]  /*0950*/  MOV R32, R58 ;  /* 0x0000003a00207202 */ /* 0x000fe20000000f00 */
[----:B------:R-:W3:Y:S01]  /*0960*/  LDG.E.128 R8, [R36.64] ;  /* 0x0000000424087981 */ /* 0x000ee2000c1e1d00 */
[----:B------:R-:W-:-:S03]  /*0970*/  MOV R33, R57 ;  /* 0x0000003900217202 */ /* 0x000fc60000000f00 */
[----:B------:R-:W-:Y:S06]  /*0980*/  BAR.SYNC 0x0 ;  /* 0x0000000000007b1d */ /* 0x000fec0000000000 */
[----:B------:R-:W4:Y:S04]  /*0990*/  LDG.E.128 R28, [R40.64] ;  /* 0x00000004281c7981 */ /* 0x000f28000c1e1d00 */
[----:B------:R-:W5:Y:S04]  /*09a0*/  LDG.E.128 R32, [R32.64] ;  /* 0x0000000420207981 */ /* 0x000f68000c1e1d00 */
[----:B--2---:R-:W-:Y:S04]  /*09b0*/  STS.128 [R63], R4 ;  /* 0x000000043f007388 */ /* 0x004fe80000000c00 */
[----:B---3--:R-:W-:Y:S04]  /*09c0*/  STS.128 [R62], R8 ;  /* 0x000000083e007388 */ /* 0x008fe80000000c00 */
[----:B----4-:R-:W-:Y:S04]  /*09d0*/  STS.128 [R63+0x800], R28 ;  /* 0x0008001c3f007388 */ /* 0x010fe80000000c00 */
[----:B-----5:R-:W-:Y:S04]  /*09e0*/  STS.128 [R62+0x800], R32 ;  /* 0x000800203e007388 */ /* 0x020fe80000000c00 */
[----:B------:R-:W-:Y:S06]  /*09f0*/  BAR.SYNC 0x0 ;  /* 0x0000000000007b1d */ /* 0x000fec0000000000 */
[----:B------:R-:W-:Y:S04]  /*0a00*/  LDS.128 R28, [R61] ;  /* 0x000000003d1c7984 */ /* 0x000fe80000000c00 */
[----:B------:R-:W0:Y:S04]  /*0a10*/  LDS.128 R8, [R60+0x840] ;  /* 0x000840003c087984 */ /* 0x000e280000000c00 */
[----:B------:R-:W1:Y:S04]  /*0a20*/  LDS.128 R36, [R60+0x880] ;  /* 0x000880003c247984 */ /* 0x000e680000000c00 */
[----:B------:R-:W2:Y:S04]  /*0a30*/  LDS.128 R4, [R60+0x800] ;  /* 0x000800003c047984 */ /* 0x000ea80000000c00 */
[----:B------:R-:W3:Y:S04]  /*0a40*/  LDS.128 R40, [R60+0x8c0] ;  /* 0x0008c0003c287984 */ /* 0x000ee80000000c00 */
[----:B------:R-:W4:Y:S01]  /*0a50*/  LDS.128 R44, [R61+0x40] ;  /* 0x000040003d2c7984 */ /* 0x000f220000000c00 */
[C---:B0-----:R-:W-:Y:S01]  /*0a60*/  FFMA R48, R28.reuse, R8, R25 ;  /* 0x000000081c307223 */ /* 0x041fe20000000019 */
[C---:B-1----:R-:W-:Y:S01]  /*0a70*/  FFMA R26, R28.reuse, R36, R26 ;  /* 0x000000241c1a7223 */ /* 0x042fe2000000001a */
[C---:B--2---:R-:W-:Y:S01]  /*0a80*/  FFMA R24, R28.reuse, R4, R24 ;  /* 0x000000041c187223 */ /* 0x044fe20000000018 */
[----:B---3--:R-:W-:Y:S01]  /*0a90*/  FFMA R28, R28, R40, R27 ;  /* 0x000000281c1c7223 */ /* 0x008fe2000000001b */
[----:B------:R-:W-:-:S02]  /*0aa0*/  FFMA R27, R29, R9, R48 ;  /* 0x000000091d1b7223 */ /* 0x000fc40000000030 */
[C---:B------:R-:W-:Y:S01]  /*0ab0*/  FFMA R33, R29.reuse, R5, R24 ;  /* 0x000000051d217223 */ /* 0x040fe20000000018 */
[----:B------:R-:W0:Y:S01]  /*0ac0*/  LDS.128 R48, [R61+0x80] ;  /* 0x000080003d307984 */ /* 0x000e220000000c00 */
[----:B------:R-:W-:Y:S01]  /*0ad0*/  FFMA R24, R30, R10, R27 ;  /* 0x0000000a1e187223 */ /* 0x000fe2000000001b */
[C---:B------:R-:W-:Y:S01]  /*0ae0*/  FFMA R25, R29.reuse, R37, R26 ;  /* 0x000000251d197223 */ /* 0x040fe2000000001a */
[----:B------:R-:W-:Y:S01]  /*0af0*/  FFMA R29, R29, R41, R28 ;  /* 0x000000291d1d7223 */ /* 0x000fe2000000001c */
[C---:B----4-:R-:W-:Y:S01]  /*0b00*/  FFMA R28, R44.reuse, R8, R13 ;  /* 0x000000082c1c7223 */ /* 0x050fe2000000000d */
[----:B------:R-:W-:Y:S01]  /*0b10*/  FFMA R65, R31, R11, R24 ;  /* 0x0000000b1f417223 */ /* 0x000fe20000000018 */
[C---:B------:R-:W-:Y:S01]  /*0b20*/  FFMA R24, R44.reuse, R4, R12 ;  /* 0x000000042c187223 */ /* 0x040fe2000000000c */
[C---:B------:R-:W-:Y:S01]  /*0b30*/  FFMA R26, R44.reuse, R36, R14 ;  /* 0x000000242c1a7223 */ /* 0x040fe2000000000e */
[----:B------:R-:W-:Y:S02]  /*0b40*/  FFMA R44, R44, R40, R15 ;  /* 0x000000282c2c7223 */ /* 0x000fe4000000000f */
[----:B------:R-:W1:Y:S01]  /*0b50*/  LDS.128 R12, [R61+0xc0] ;  /* 0x0000c0003d0c7984 */ /* 0x000e620000000c00 */
[C---:B------:R-:W-:Y:S01]  /*0b60*/  FFMA R66, R30.reuse, R38, R25 ;  /* 0x000000261e427223 */ /* 0x040fe20000000019 */
[C---:B------:R-:W-:Y:S01]  /*0b70*/  FFMA R64, R30.reuse, R6, R33 ;  /* 0x000000061e407223 */ /* 0x040fe20000000021 */
[----:B------:R-:W-:Y:S01]  /*0b80*/  FFMA R30, R30, R42, R29 ;  /* 0x0000002a1e1e7223 */ /* 0x000fe2000000001d */
[----:B------:R-:W-:Y:S01]  /*0b90*/  FFMA R29, R45, R9, R28 ;  /* 0x000000092d1d7223 */ /* 0x000fe2000000001c */
[C---:B------:R-:W-:Y:S01]  /*0ba0*/  FFMA R66, R31.reuse, R39, R66 ;  /* 0x000000271f427223 */ /* 0x040fe20000000042 */
[C---:B------:R-:W-:Y:S01]  /*0bb0*/  FFMA R64, R31.reuse, R7, R64 ;  /* 0x000000071f407223 */ /* 0x040fe20000000040 */
[----:B------:R-:W-:Y:S01]  /*0bc0*/  FFMA R67, R31, R43, R30 ;  /* 0x0000002b1f437223 */ /* 0x000fe2000000001e */
[C---:B------:R-:W-:Y:S01]  /*0bd0*/  FFMA R31, R45.reuse, R5, R24 ;  /* 0x000000052d1f7223 */ /* 0x040fe20000000018 */
[C---:B------:R-:W-:Y:S01]  /*0be0*/  FFMA R27, R45.reuse, R37, R26 ;  /* 0x000000252d1b7223 */ /* 0x040fe2000000001a */
[----:B------:R-:W-:Y:S01]  /*0bf0*/  FFMA R25, R45, R41, R44 ;  /* 0x000000292d197223 */ /* 0x000fe2000000002c */
[C---:B------:R-:W-:Y:S01]  /*0c00*/  FFMA R45, R46.reuse, R10, R29 ;  /* 0x0000000a2e2d7223 */ /* 0x040fe2000000001d */
[C---:B------:R-:W-:Y:S01]  /*0c10*/  FFMA R68, R46.reuse, R6, R31 ;  /* 0x000000062e447223 */ /* 0x040fe2000000001f */
[C---:B------:R-:W-:Y:S01]  /*0c20*/  FFMA R44, R46.reuse, R38, R27 ;  /* 0x000000262e2c7223 */ /* 0x040fe2000000001b */
[----:B------:R-:W-:Y:S01]  /*0c30*/  FFMA R46, R46, R42, R25 ;  /* 0x0000002a2e2e7223 */ /* 0x000fe20000000019 */
[----:B------:R-:W-:Y:S04]  /*0c40*/  LDS.128 R32, [R61+0x10] ;  /* 0x000010003d207984 */ /* 0x000fe80000000c00 */
[----:B------:R-:W2:Y:S01]  /*0c50*/  LDS.128 R28, [R60+0x850] ;  /* 0x000850003c1c7984 */ /* 0x000ea20000000c00 */
[C---:B0-----:R-:W-:Y:S01]  /*0c60*/  FFMA R24, R48.reuse, R8, R21 ;  /* 0x0000000830187223 */ /* 0x041fe20000000015 */
[C---:B------:R-:W-:Y:S01]  /*0c70*/  FFMA R20, R48.reuse, R4, R20 ;  /* 0x0000000430147223 */ /* 0x040fe20000000014 */
[C---:B------:R-:W-:Y:S01]  /*0c80*/  FFMA R22, R48.reuse, R36, R22 ;  /* 0x0000002430167223 */ /* 0x040fe20000000016 */
[----:B------:R-:W-:Y:S01]  /*0c90*/  FFMA R48, R48, R40, R23 ;  /* 0x0000002830307223 */ /* 0x000fe20000000017 */
[C---:B------:R-:W-:Y:S01]  /*0ca0*/  FFMA R25, R49.reuse, R9, R24 ;  /* 0x0000000931197223 */ /* 0x040fe20000000018 */
[C---:B------:R-:W-:Y:S01]  /*0cb0*/  FFMA R69, R49.reuse, R5, R20 ;  /* 0x0000000531457223 */ /* 0x040fe20000000014 */
[C---:B------:R-:W-:Y:S01]  /*0cc0*/  FFMA R23, R49.reuse, R37, R22 ;  /* 0x0000002531177223 */ /* 0x040fe20000000016 */
[----:B------:R-:W-:Y:S01]  /*0cd0*/  FFMA R21, R49, R41, R48 ;  /* 0x0000002931157223 */ /* 0x000fe20000000030 */
[----:B------:R-:W-:-:S02]  /*0ce0*/  FFMA R49, R50, R10, R25 ;  /* 0x0000000a32317223 */ /* 0x000fc40000000019 */
[----:B------:R-:W0:Y:S01]  /*0cf0*/  LDS.128 R24, [R60+0x890] ;  /* 0x000890003c187984 */ /* 0x000e220000000c00 */
[C---:B-1----:R-:W-:Y:S01]  /*0d00*/  FFMA R18, R12.reuse, R36, R18 ;  /* 0x000000240c127223 */ /* 0x042fe20000000012 */
[C---:B------:R-:W-:Y:S01]  /*0d10*/  FFMA R4, R12.reuse, R4, R16 ;  /* 0x000000040c047223 */ /* 0x040fe20000000010 */
[C---:B------:R-:W-:Y:S01]  /*0d20*/  FFMA R8, R12.reuse, R8, R17 ;  /* 0x000000080c087223 */ /* 0x040fe20000000011 */
[----:B------:R-:W-:Y:S01]  /*0d30*/  FFMA R12, R12, R40, R19 ;  /* 0x000000280c0c7223 */ /* 0x000fe20000000013 */
[C---:B------:R-:W-:Y:S02]  /*0d40*/  FFMA R37, R13.reuse, R37, R18 ;  /* 0x000000250d257223 */ /* 0x040fe40000000012 */
[----:B------:R-:W1:Y:S01]  /*0d50*/  LDS.128 R16, [R60+0x810] ;  /* 0x000810003c107984 */ /* 0x000e620000000c00 */
[C---:B------:R-:W-:Y:S01]  /*0d60*/  FFMA R5, R13.reuse, R5, R4 ;  /* 0x000000050d057223 */ /* 0x040fe20000000004 */
[C---:B------:R-:W-:Y:S01]  /*0d70*/  FFMA R9, R13.reuse, R9, R8 ;  /* 0x000000090d097223 */ /* 0x040fe20000000008 */
[C---:B------:R-:W-:Y:S01]  /*0d80*/  FFMA R69, R50.reuse, R6, R69 ;  /* 0x0000000632457223 */ /* 0x040fe20000000045 */
[C---:B------:R-:W-:Y:S01]  /*0d90*/  FFMA R48, R50.reuse, R38, R23 ;  /* 0x0000002632307223 */ /* 0x040fe20000000017 */
[----:B------:R-:W-:Y:S01]  /*0da0*/  FFMA R41, R13, R41, R12 ;  /* 0x000000290d297223 */ /* 0x000fe2000000000c */
[----:B------:R-:W-:Y:S01]  /*0db0*/  FFMA R50, R50, R42, R21 ;  /* 0x0000002a32327223 */ /* 0x000fe20000000015 */
[C---:B------:R-:W-:Y:S01]  /*0dc0*/  FFMA R6, R14.reuse, R6, R5 ;  /* 0x000000060e067223 */ /* 0x040fe20000000005 */
[----:B------:R-:W3:Y:S01]  /*0dd0*/  LDS.128 R20, [R60+0x8d0] ;  /* 0x0008d0003c147984 */ /* 0x000ee20000000c00 */
[C---:B------:R-:W-:Y:S01]  /*0de0*/  FFMA R13, R14.reuse, R10, R9 ;  /* 0x0000000a0e0d7223 */ /* 0x040fe20000000009 */
[C---:B------:R-:W-:Y:S01]  /*0df0*/  FFMA R12, R14.reuse, R38, R37 ;  /* 0x000000260e0c7223 */ /* 0x040fe20000000025 */
[----:B------:R-:W-:Y:S01]  /*0e00*/  FFMA R14, R14, R42, R41 ;  /* 0x0000002a0e0e7223 */ /* 0x000fe20000000029 */
[-C--:B------:R-:W-:Y:S01]  /*0e10*/  FFMA R46, R47, R43.reuse, R46 ;  /* 0x0000002b2f2e7223 */ /* 0x080fe2000000002e */
[C---:B--2---:R-:W-:Y:S01]  /*0e20*/  FFMA R4, R32.reuse, R28, R65 ;  /* 0x0000001c20047223 */ /* 0x044fe20000000041 */
[C---:B------:R-:W-:Y:S01]  /*0e30*/  FFMA R50, R51.reuse, R43, R50 ;  /* 0x0000002b33327223 */ /* 0x040fe20000000032 */
[C---:B------:R-:W-:Y:S01]  /*0e40*/  FFMA R48, R51.reuse, R39, R48 ;  /* 0x0000002733307223 */ /* 0x040fe20000000030 */
[----:B------:R-:W-:Y:S01]  /*0e50*/  FFMA R49, R51, R11, R49 ;  /* 0x0000000b33317223 */ /* 0x000fe20000000031 */
[C---:B------:R-:W-:Y:S01]  /*0e60*/  FFMA R43, R15.reuse, R43, R14 ;  /* 0x0000002b0f2b7223 */ /* 0x040fe2000000000e */
[C---:B------:R-:W-:Y:S01]  /*0e70*/  FFMA R12, R15.reuse, R39, R12 ;  /* 0x000000270f0c7223 */ /* 0x040fe2000000000c */
[----:B------:R-:W-:Y:S01]  /*0e80*/  FFMA R13, R15, R11, R13 ;  /* 0x0000000b0f0d7223 */ /* 0x000fe2000000000d */
[-C--:B------:R-:W-:Y:S01]  /*0e90*/  FFMA R68, R47, R7.reuse, R68 ;  /* 0x000000072f447223 */ /* 0x080fe20000000044 */
[-C--:B------:R-:W-:Y:S01]  /*0ea0*/  FFMA R51, R51, R7.reuse, R69 ;  /* 0x0000000733337223 */ /* 0x080fe20000000045 */
[----:B------:R-:W-:Y:S01]  /*0eb0*/  FFMA R15, R15, R7, R6 ;  /* 0x000000070f0f7223 */ /* 0x000fe20000000006 */
[----:B------:R-:W-:Y:S01]  /*0ec0*/  FFMA R44, R47, R39, R44 ;  /* 0x000000272f2c7223 */ /* 0x000fe2000000002c */
[----:B------:R-:W-:Y:S01]  /*0ed0*/  FFMA R7, R33, R29, R4 ;  /* 0x0000001d21077223 */ /* 0x000fe20000000004 */
[----:B------:R-:W2:Y:S01]  /*0ee0*/  LDS.128 R36, [R61+0x50] ;  /* 0x000050003d247984 */ /* 0x000ea20000000c00 */
[----:B0-----:R-:W-:-:S04]  /*0ef0*/  FFMA R66, R32, R24, R66 ;  /* 0x0000001820427223 */ /* 0x001fc80000000042 */
[C---:B------:R-:W-:Y:S01]  /*0f00*/  FFMA R5, R33.reuse, R25, R66 ;  /* 0x0000001921057223 */ /* 0x040fe20000000042 */
[----:B-1----:R-:W-:Y:S01]  /*0f10*/  FFMA R64, R32, R16, R64 ;  /* 0x0000001020407223 */ /* 0x002fe20000000040 */
[C---:B------:R-:W-:Y:S02]  /*0f20*/  FFMA R8, R34.reuse, R30, R7 ;  /* 0x0000001e22087223 */ /* 0x040fe40000000007 */
[C---:B------:R-:W-:Y:S01]  /*0f30*/  FFMA R66, R34.reuse, R26, R5 ;  /* 0x0000001a22427223 */ /* 0x040fe20000000005 */
[----:B------:R-:W-:Y:S01]  /*0f40*/  FFMA R9, R33, R17, R64 ;  /* 0x0000001121097223 */ /* 0x000fe20000000040 */
[----:B------:R-:W0:Y:S01]  /*0f50*/  LDS.128 R4, [R61+0x90] ;  /* 0x000090003d047984 */ /* 0x000e220000000c00 */
[----:B------:R-:W-:Y:S01]  /*0f60*/  FFMA R45, R47, R11, R45 ;  /* 0x0000000b2f2d7223 */ /* 0x000fe2000000002d */
[----:B------:R-:W-:Y:S01]  /*0f70*/  FFMA R65, R35, R31, R8 ;  /* 0x0000001f23417223 */ /* 0x000fe20000000008 */
[----:B------:R-:W-:Y:S02]  /*0f80*/  FFMA R64, R34, R18, R9 ;  /* 0x0000001222407223 */ /* 0x000fe40000000009 */
[----:B------:R-:W1:Y:S01]  /*0f90*/  LDS.128 R8, [R61+0xd0] ;  /* 0x0000d0003d087984 */ /* 0x000e620000000c00 */
[----:B---3--:R-:W-:-:S04]  /*0fa0*/  FFMA R32, R32, R20, R67 ;  /* 0x0000001420207223 */ /* 0x008fc80000000043 */
[----:B------:R-:W-:-:S04]  /*0fb0*/  FFMA R33, R33, R21, R32 ;  /* 0x0000001521217223 */ /* 0x000fc80000000020 */
[----:B------:R-:W-:Y:S01]  /*0fc0*/  FFMA R34, R34, R22, R33 ;  /* 0x0000001622227223 */ /* 0x000fe20000000021 */
[C---:B------:R-:W-:Y:S01]  /*0fd0*/  FFMA R66, R35.reuse, R27, R66 ;  /* 0x0000001b23427223 */ /* 0x040fe20000000042 */
[C---:B------:R-:W-:Y:S01]  /*0fe0*/  FFMA R64, R35.reuse, R19, R64 ;  /* 0x0000001323407223 */ /* 0x040fe20000000040 */
[C---:B--2---:R-:W-:Y:S01]  /*0ff0*/  FFMA R68, R36.reuse, R16, R68 ;  /* 0x0000001024447223 */ /* 0x044fe20000000044 */
[C---:B------:R-:W-:Y:S01]  /*1000*/  FFMA R14, R36.reuse, R28, R45 ;  /* 0x0000001c240e7223 */ /* 0x040fe2000000002d */
[C---:B------:R-:W-:Y:S01]  /*1010*/  FFMA R44, R36.reuse, R24, R44 ;  /* 0x00000018242c7223 */ /* 0x040fe2000000002c */
[----:B------:R-:W-:Y:S01]  /*1020*/  FFMA R46, R36, R20, R46 ;  /* 0x00000014242e7223 */ /* 0x000fe2000000002e */
[----:B------:R-:W-:Y:S01]  /*1030*/  FFMA R67, R35, R23, R34 ;  /* 0x0000001723437223 */ /* 0x000fe20000000022 */
[C---:B------:R-:W-:Y:S01]  /*1040*/  FFMA R35, R37.reuse, R17, R68 ;  /* 0x0000001125237223 */ /* 0x040fe20000000044 */
[C---:B------:R-:W-:Y:S01]  /*1050*/  FFMA R33, R37.reuse, R29, R14 ;  /* 0x0000001d25217223 */ /* 0x040fe2000000000e */
[C---:B------:R-:W-:Y:S01]  /*1060*/  FFMA R69, R37.reuse, R25, R44 ;  /* 0x0000001925457223 */ /* 0x040fe2000000002c */
[----:B------:R-:W-:Y:S01]  /*1070*/  FFMA R37, R37, R21, R46 ;  /* 0x0000001525257223 */ /* 0x000fe2000000002e */
[C---:B------:R-:W-:Y:S01]  /*1080*/  FFMA R36, R38.reuse, R18, R35 ;  /* 0x0000001226247223 */ /* 0x040fe20000000023 */
[C---:B------:R-:W-:Y:S01]  /*1090*/  FFMA R68, R38.reuse, R30, R33 ;  /* 0x0000001e26447223 */ /* 0x040fe20000000021 */
[C---:B------:R-:W-:Y:S01]  /*10a0*/  FFMA R69, R38.reuse, R26, R69 ;  /* 0x0000001a26457223 */ /* 0x040fe20000000045 */
[----:B------:R-:W-:Y:S01]  /*10b0*/  FFMA R38, R38, R22, R37 ;  /* 0x0000001626267223 */ /* 0x000fe20000000025 */
[----:B------:R-:W-:Y:S01]  /*10c0*/  LDS.128 R44, [R60+0x860] ;  /* 0x000860003c2c7984 */ /* 0x000fe20000000c00 */
[C---:B0-----:R-:W-:Y:S01]  /*10d0*/  FFMA R48, R4.reuse, R24, R48 ;  /* 0x0000001804307223 */ /* 0x041fe20000000030 */
[C---:B------:R-:W-:Y:S01]  /*10e0*/  FFMA R50, R4.reuse, R20, R50 ;  /* 0x0000001404327223 */ /* 0x040fe20000000032 */
[C---:B------:R-:W-:Y:S01]  /*10f0*/  FFMA R14, R4.reuse, R16, R51 ;  /* 0x00000010040e7223 */ /* 0x040fe20000000033 */
[----:B------:R-:W-:Y:S01]  /*1100*/  FFMA R32, R4, R28, R49 ;  /* 0x0000001c04207223 */ /* 0x000fe20000000031 */
[C---:B------:R-:W-:Y:S01]  /*1110*/  FFMA R37, R5.reuse, R25, R48 ;  /* 0x0000001905257223 */ /* 0x040fe20000000030 */
[----:B-1----:R-:W-:Y:S01]  /*1120*/  FFMA R12, R8, R24, R12 ;  /* 0x00000018080c7223 */ /* 0x002fe2000000000c */
[----:B------:R-:W-:-:S02]  /*1130*/  FFMA R33, R5, R21, R50 ;  /* 0x0000001505217223 */ /* 0x000fc40000000032 */
[----:B------:R-:W0:Y:S01]  /*1140*/  LDS.128 R48, [R61+0x20] ;  /* 0x000020003d307984 */ /* 0x000e220000000c00 */
[C---:B------:R-:W-:Y:S01]  /*1150*/  FFMA R41, R5.reuse, R17, R14 ;  /* 0x0000001105297223 */ /* 0x040fe2000000000e */
[----:B------:R-:W-:Y:S01]  /*1160*/  FFMA R35, R5, R29, R32 ;  /* 0x0000001d05237223 */ /* 0x000fe20000000020 */
        /* <DEDUP_REMOVED lines=21> */
[----:B------:R-:W2:Y:S04]  /*12c0*/  LDS.128 R4, [R61+0x60] ;  /* 0x000060003d047984 */ /* 0x000ea80000000c00 */
[----:B------:R-:W3:Y:S01]  /*12d0*/  LDS.128 R32, [R60+0x8e0] ;  /* 0x0008e0003c207984 */ /* 0x000ee20000000c00 */
[----:B------:R-:W-:Y:S01]  /*12e0*/  FFMA R24, R39, R31, R68 ;  /* 0x0000001f27187223 */ /* 0x000fe20000000044 */
[C---:B------:R-:W-:Y:S01]  /*12f0*/  FFMA R8, R11.reuse, R23, R8 ;  /* 0x000000170b087223 */ /* 0x040fe20000000008 */
[C---:B------:R-:W-:Y:S01]  /*1300*/  FFMA R9, R11.reuse, R27, R9 ;  /* 0x0000001b0b097223 */ /* 0x040fe20000000009 */
[C---:B------:R-:W-:Y:S01]  /*1310*/  FFMA R31, R11.reuse, R31, R30 ;  /* 0x0000001f0b1f7223 */ /* 0x040fe2000000001e */
[----:B------:R-:W-:Y:S01]  /*1320*/  FFMA R11, R11, R19, R20 ;  /* 0x000000130b0b7223 */ /* 0x000fe20000000014 */
[----:B0-----:R-:W-:Y:S01]  /*1330*/  FFMA R20, R48, R44, R65 ;  /* 0x0000002c30147223 */ /* 0x001fe20000000041 */
[----:B------:R-:W-:-:S03]  /*1340*/  FFMA R26, R39, R23, R38 ;  /* 0x00000017271a7223 */ /* 0x000fc60000000026 */
[----:B------:R-:W-:Y:S01]  /*1350*/  FFMA R21, R49, R45, R20 ;  /* 0x0000002d31157223 */ /* 0x000fe20000000014 */
[----:B-1----:R-:W-:Y:S01]  /*1360*/  FFMA R64, R48, R12, R64 ;  /* 0x0000000c30407223 */ /* 0x002fe20000000040 */
[C---:B------:R-:W-:Y:S02]  /*1370*/  FFMA R25, R39.reuse, R27, R69 ;  /* 0x0000001b27197223 */ /* 0x040fe40000000045 */
[C---:B------:R-:W-:Y:S01]  /*1380*/  FFMA R28, R50.reuse, R46, R21 ;  /* 0x0000002e321c7223 */ /* 0x040fe20000000015 */
[----:B------:R-:W-:Y:S01]  /*1390*/  FFMA R39, R39, R19, R36 ;  /* 0x0000001327277223 */ /* 0x000fe20000000024 */
[----:B------:R-:W-:Y:S02]  /*13a0*/  FFMA R23, R49, R13, R64 ;  /* 0x0000000d31177223 */ /* 0x000fe40000000040 */
[----:B------:R-:W-:Y:S02]  /*13b0*/  FFMA R65, R51, R47, R28 ;  /* 0x0000002f33417223 */ /* 0x000fe4000000001c */
[----:B------:R-:W-:-:S02]  /*13c0*/  FFMA R64, R50, R14, R23 ;  /* 0x0000000e32407223 */ /* 0x000fc40000000017 */
[----:B------:R-:W0:Y:S01]  /*13d0*/  LDS.128 R20, [R61+0xa0] ;  /* 0x0000a0003d147984 */ /* 0x000e220000000c00 */
[C---:B--2---:R-:W-:Y:S01]  /*13e0*/  FFMA R28, R4.reuse, R12, R39 ;  /* 0x0000000c041c7223 */ /* 0x044fe20000000027 */
[C---:B------:R-:W-:Y:S01]  /*13f0*/  FFMA R36, R4.reuse, R44, R24 ;  /* 0x0000002c04247223 */ /* 0x040fe20000000018 */
[C---:B------:R-:W-:Y:S01]  /*1400*/  FFMA R30, R4.reuse, R40, R25 ;  /* 0x00000028041e7223 */ /* 0x040fe20000000019 */
[----:B---3--:R-:W-:Y:S02]  /*1410*/  FFMA R4, R4, R32, R26 ;  /* 0x0000002004047223 */ /* 0x008fe4000000001a */
[----:B------:R-:W1:Y:S01]  /*1420*/  LDS.128 R24, [R61+0xe0] ;  /* 0x0000e0003d187984 */ /* 0x000e620000000c00 */
[C---:B------:R-:W-:Y:S01]  /*1430*/  FFMA R66, R48.reuse, R40, R66 ;  /* 0x0000002830427223 */ /* 0x040fe20000000042 */
[----:B------:R-:W-:Y:S01]  /*1440*/  FFMA R48, R48, R32, R67 ;  /* 0x0000002030307223 */ /* 0x000fe20000000043 */
[----:B------:R-:W-:Y:S02]  /*1450*/  FFMA R29, R5, R45, R36 ;  /* 0x0000002d051d7223 */ /* 0x000fe40000000024 */
[C---:B------:R-:W-:Y:S01]  /*1460*/  FFMA R19, R49.reuse, R41, R66 ;  /* 0x0000002931137223 */ /* 0x040fe20000000042 */
[----:B------:R-:W-:Y:S01]  /*1470*/  FFMA R49, R49, R33, R48 ;  /* 0x0000002131317223 */ /* 0x000fe20000000030 */
[C---:B------:R-:W-:Y:S01]  /*1480*/  FFMA R37, R5.reuse, R13, R28 ;  /* 0x0000000d05257223 */ /* 0x040fe2000000001c */
[----:B------:R-:W-:Y:S01]  /*1490*/  FFMA R68, R6, R46, R29 ;  /* 0x0000002e06447223 */ /* 0x000fe2000000001d */
[C---:B------:R-:W-:Y:S01]  /*14a0*/  FFMA R66, R50.reuse, R42, R19 ;  /* 0x0000002a32427223 */ /* 0x040fe20000000013 */
[----:B------:R-:W-:Y:S01]  /*14b0*/  FFMA R50, R50, R34, R49 ;  /* 0x0000002232327223 */ /* 0x000fe20000000031 */
[C---:B------:R-:W-:Y:S01]  /*14c0*/  FFMA R69, R5.reuse, R41, R30 ;  /* 0x0000002905457223 */ /* 0x040fe2000000001e */
[----:B------:R-:W-:Y:S01]  /*14d0*/  FFMA R19, R5, R33, R4 ;  /* 0x0000002105137223 */ /* 0x000fe20000000004 */
[----:B------:R-:W-:Y:S01]  /*14e0*/  FFMA R5, R6, R14, R37 ;  /* 0x0000000e06057223 */ /* 0x000fe20000000025 */
[----:B------:R-:W-:Y:S01]  /*14f0*/  FFMA R66, R51, R43, R66 ;  /* 0x0000002b33427223 */ /* 0x000fe20000000042 */
[C---:B0-----:R-:W-:Y:S01]  /*1500*/  FFMA R10, R20.reuse, R44, R10 ;  /* 0x0000002c140a7223 */ /* 0x041fe2000000000a */
[C---:B------:R-:W-:Y:S01]  /*1510*/  FFMA R18, R20.reuse, R12, R18 ;  /* 0x0000000c14127223 */ /* 0x040fe20000000012 */
[C---:B------:R-:W-:Y:S01]  /*1520*/  FFMA R16, R20.reuse, R40, R16 ;  /* 0x0000002814107223 */ /* 0x040fe20000000010 */
[----:B------:R-:W-:Y:S01]  /*1530*/  FFMA R20, R20, R32, R17 ;  /* 0x0000002014147223 */ /* 0x000fe20000000011 */
[C---:B------:R-:W-:Y:S01]  /*1540*/  FFMA R29, R21.reuse, R45, R10 ;  /* 0x0000002d151d7223 */ /* 0x040fe2000000000a */
[----:B------:R-:W-:-:S02]  /*1550*/  FFMA R37, R21, R13, R18 ;  /* 0x0000000d15257223 */ /* 0x000fc40000000012 */
[----:B------:R-:W-:Y:S01]  /*1560*/  FFMA R17, R21, R33, R20 ;  /* 0x0000002115117223 */ /* 0x000fe20000000014 */
[----:B------:R-:W-:Y:S01]  /*1570*/  FFMA R20, R22, R46, R29 ;  /* 0x0000002e16147223 */ /* 0x000fe2000000001d */
[C---:B-1----:R-:W-:Y:S01]  /*1580*/  FFMA R44, R24.reuse, R44, R31 ;  /* 0x0000002c182c7223 */ /* 0x042fe2000000001f */
[C---:B------:R-:W-:Y:S01]  /*1590*/  FFMA R40, R24.reuse, R40, R9 ;  /* 0x0000002818287223 */ /* 0x040fe20000000009 */
[C---:B------:R-:W-:Y:S01]  /*15a0*/  FFMA R12, R24.reuse, R12, R11 ;  /* 0x0000000c180c7223 */ /* 0x040fe2000000000b */
[----:B------:R-:W-:Y:S01]  /*15b0*/  FFMA R8, R24, R32, R8 ;  /* 0x0000002018087223 */ /* 0x000fe20000000008 */
[C---:B------:R-:W-:Y:S01]  /*15c0*/  FFMA R9, R25.reuse, R45, R44 ;  /* 0x0000002d19097223 */ /* 0x040fe2000000002c */
[C---:B------:R-:W-:Y:S01]  /*15d0*/  FFMA R45, R25.reuse, R41, R40 ;  /* 0x00000029192d7223 */ /* 0x040fe20000000028 */
[----:B------:R-:W-:Y:S01]  /*15e0*/  FFMA R13, R25, R13, R12 ;  /* 0x0000000d190d7223 */ /* 0x000fe2000000000c */
[C---:B------:R-:W-:Y:S01]  /*15f0*/  FFMA R64, R51.reuse, R15, R64 ;  /* 0x0000000f33407223 */ /* 0x040fe20000000040 */
[----:B------:R-:W-:Y:S01]  /*1600*/  FFMA R67, R51, R35, R50 ;  /* 0x0000002333437223 */ /* 0x000fe20000000032 */
[----:B------:R-:W-:Y:S01]  /*1610*/  FFMA R25, R25, R33, R8 ;  /* 0x0000002119197223 */ /* 0x000fe20000000008 */
[----:B------:R-:W-:Y:S01]  /*1620*/  FFMA R46, R26, R46, R9 ;  /* 0x0000002e1a2e7223 */ /* 0x000fe20000000009 */
[C---:B------:R-:W-:Y:S01]  /*1630*/  FFMA R69, R6.reuse, R42, R69 ;  /* 0x0000002a06457223 */ /* 0x040fe20000000045 */
[----:B------:R-:W-:Y:S01]  /*1640*/  LDS.128 R48, [R61+0x30] ;  /* 0x000030003d307984 */ /* 0x000fe20000000c00 */
[----:B------:R-:W-:Y:S01]  /*1650*/  FFMA R6, R6, R34, R19 ;  /* 0x0000002206067223 */ /* 0x000fe20000000013 */
[----:B------:R-:W-:-:S02]  /*1660*/  FFMA R19, R21, R41, R16 ;  /* 0x0000002915137223 */ /* 0x000fc40000000010 */
[----:B------:R-:W0:Y:S04]  /*1670*/  LDS.128 R8, [R60+0x870] ;  /* 0x000870003c087984 */ /* 0x000e280000000c00 */
[----:B------:R-:W1:Y:S01]  /*1680*/  LDS.128 R28, [R60+0x8b0] ;  /* 0x0008b0003c1c7984 */ /* 0x000e620000000c00 */
[C---:B------:R-:W-:Y:S01]  /*1690*/  FFMA R4, R22.reuse, R14, R37 ;  /* 0x0000000e16047223 */ /* 0x040fe20000000025 */
[C---:B------:R-:W-:Y:S01]  /*16a0*/  FFMA R21, R22.reuse, R42, R19 ;  /* 0x0000002a16157223 */ /* 0x040fe20000000013 */
[----:B------:R-:W-:Y:S01]  /*16b0*/  FFMA R22, R22, R34, R17 ;  /* 0x0000002216167223 */ /* 0x000fe20000000011 */
[----:B------:R-:W2:Y:S01]  /*16c0*/  LDS.128 R36, [R60+0x830] ;  /* 0x000830003c247984 */ /* 0x000ea20000000c00 */
[----:B------:R-:W-:-:S03]  /*16d0*/  FFMA R24, R26, R14, R13 ;  /* 0x0000000e1a187223 */ /* 0x000fc6000000000d */
[----:B------:R-:W3:Y:S01]  /*16e0*/  LDS.128 R16, [R60+0x8f0] ;  /* 0x0008f0003c107984 */ /* 0x000ee20000000c00 */
[C---:B------:R-:W-:Y:S01]  /*16f0*/  FFMA R22, R23.reuse, R35, R22 ;  /* 0x0000002317167223 */ /* 0x040fe20000000016 */
[C---:B------:R-:W-:Y:S01]  /*1700*/  FFMA R21, R23.reuse, R43, R21 ;  /* 0x0000002b17157223 */ /* 0x040fe20000000015 */
[----:B------:R-:W-:Y:S01]  /*1710*/  FFMA R20, R23, R47, R20 ;  /* 0x0000002f17147223 */ /* 0x000fe20000000014 */
[C---:B------:R-:W-:Y:S01]  /*1720*/  FFMA R14, R7.reuse, R35, R6 ;  /* 0x00000023070e7223 */ /* 0x040fe20000000006 */
[C---:B------:R-:W-:Y:S01]  /*1730*/  FFMA R13, R7.reuse, R43, R69 ;  /* 0x0000002b070d7223 */ /* 0x040fe20000000045 */
[C---:B------:R-:W-:Y:S01]  /*1740*/  FFMA R12, R7.reuse, R47, R68 ;  /* 0x0000002f070c7223 */ /* 0x040fe20000000044 */
[-C--:B------:R-:W-:Y:S01]  /*1750*/  FFMA R40, R7, R15.reuse, R5 ;  /* 0x0000000f07287223 */ /* 0x080fe20000000005 */
[----:B------:R-:W-:Y:S02]  /*1760*/  FFMA R23, R23, R15, R4 ;  /* 0x0000000f17177223 */ /* 0x000fe40000000004 */
[----:B------:R-:W4:Y:S01]  /*1770*/  LDS.128 R4, [R61+0x70] ;  /* 0x000070003d047984 */ /* 0x000f220000000c00 */
[C---:B------:R-:W-:Y:S01]  /*1780*/  FFMA R47, R27.reuse, R47, R46 ;  /* 0x0000002f1b2f7223 */ /* 0x040fe2000000002e */
[----:B------:R-:W-:Y:S01]  /*1790*/  FFMA R46, R27, R15, R24 ;  /* 0x0000000f1b2e7223 */ /* 0x000fe20000000018 */
[C---:B------:R-:W-:Y:S01]  /*17a0*/  FFMA R44, R26.reuse, R34, R25 ;  /* 0x000000221a2c7223 */ /* 0x040fe20000000019 */
[----:B------:R-:W-:-:S03]  /*17b0*/  FFMA R45, R26, R42, R45 ;  /* 0x0000002a1a2d7223 */ /* 0x000fc6000000002d */
[C---:B------:R-:W-:Y:S01]  /*17c0*/  FFMA R44, R27.reuse, R35, R44 ;  /* 0x000000231b2c7223 */ /* 0x040fe2000000002c */
[----:B------:R-:W-:Y:S01]  /*17d0*/  FFMA R45, R27, R43, R45 ;  /* 0x0000002b1b2d7223 */ /* 0x000fe2000000002d */
[----:B------:R-:W5:Y:S01]  /*17e0*/  LDS.128 R32, [R61+0xb0] ;  /* 0x0000b0003d207984 */ /* 0x000f620000000c00 */
[C---:B0-----:R-:W-:Y:S01]  /*17f0*/  FFMA R24, R48.reuse, R8, R65 ;  /* 0x0000000830187223 */ /* 0x041fe20000000041 */
[----:B-1----:R-:W-:-:S03]  /*1800*/  FFMA R66, R48, R28, R66 ;  /* 0x0000001c30427223 */ /* 0x002fc60000000042 */
[C---:B------:R-:W-:Y:S01]  /*1810*/  FFMA R25, R49.reuse, R9, R24 ;  /* 0x0000000931197223 */ /* 0x040fe20000000018 */
[C---:B------:R-:W-:Y:S01]  /*1820*/  FFMA R15, R49.reuse, R29, R66 ;  /* 0x0000001d310f7223 */ /* 0x040fe20000000042 */
[----:B--2---:R-:W-:Y:S02]  /*1830*/  FFMA R64, R48, R36, R64 ;  /* 0x0000002430407223 */ /* 0x004fe40000000040 */
[----:B------:R-:W-:Y:S01]  /*1840*/  FFMA R26, R50, R10, R25 ;  /* 0x0000000a321a7223 */ /* 0x000fe20000000019 */
[----:B---3--:R-:W-:Y:S01]  /*1850*/  FFMA R48, R48, R16, R67 ;  /* 0x0000001030307223 */ /* 0x008fe20000000043 */
[----:B------:R-:W-:Y:S01]  /*1860*/  FFMA R42, R50, R30, R15 ;  /* 0x0000001e322a7223 */ /* 0x000fe2000000000f */
[----:B------:R-:W-:Y:S01]  /*1870*/  FFMA R27, R49, R37, R64 ;  /* 0x00000025311b7223 */ /* 0x000fe20000000040 */
[----:B------:R-:W-:Y:S01]  /*1880*/  FFMA R25, R51, R11, R26 ;  /* 0x0000000b33197223 */ /* 0x000fe2000000001a */
[----:B------:R-:W-:Y:S01]  /*1890*/  FFMA R49, R49, R17, R48 ;  /* 0x0000001131317223 */ /* 0x000fe20000000030 */
[----:B------:R-:W-:Y:S01]  /*18a0*/  FFMA R26, R51, R31, R42 ;  /* 0x0000001f331a7223 */ /* 0x000fe2000000002a */
[----:B----4-:R-:W-:-:S02]  /*18b0*/  FFMA R48, R4, R36, R40 ;  /* 0x0000002404307223 */ /* 0x010fc40000000028 */
[----:B------:R-:W0:Y:S01]  /*18c0*/  LDS.128 R40, [R61+0xf0] ;  /* 0x0000f0003d287984 */ /* 0x000e220000000c00 */
[C---:B------:R-:W-:Y:S01]  /*18d0*/  FFMA R24, R50.reuse, R38, R27 ;  /* 0x0000002632187223 */ /* 0x040fe2000000001b */
[----:B------:R-:W-:Y:S01]  /*18e0*/  FFMA R50, R50, R18, R49 ;  /* 0x0000001232327223 */ /* 0x000fe20000000031 */
[C---:B------:R-:W-:Y:S01]  /*18f0*/  FFMA R12, R4.reuse, R8, R12 ;  /* 0x00000008040c7223 */ /* 0x040fe2000000000c */
[C---:B------:R-:W-:Y:S02]  /*1900*/  FFMA R14, R4.reuse, R16, R14 ;  /* 0x00000010040e7223 */ /* 0x040fe4000000000e */
[----:B------:R-:W-:Y:S01]  /*1910*/  FFMA R27, R51, R19, R50 ;  /* 0x00000013331b7223 */ /* 0x000fe20000000032 */
[----:B------:R-:W-:Y:S01]  /*1920*/  FFMA R50, R4, R28, R13 ;  /* 0x0000001c04327223 */ /* 0x000fe2000000000d */
[C---:B------:R-:W-:Y:S01]  /*1930*/  FFMA R49, R5.reuse, R9, R12 ;  /* 0x0000000905317223 */ /* 0x040fe2000000000c */
[C---:B------:R-:W-:Y:S02]  /*1940*/  FFMA R13, R5.reuse, R17, R14 ;  /* 0x00000011050d7223 */ /* 0x040fe4000000000e */
[C---:B------:R-:W-:Y:S01]  /*1950*/  FFMA R15, R5.reuse, R29, R50 ;  /* 0x0000001d050f7223 */ /* 0x040fe20000000032 */
[----:B------:R-:W-:Y:S01]  /*1960*/  FFMA R5, R5, R37, R48 ;  /* 0x0000002505057223 */ /* 0x000fe20000000030 */
[----:B------:R-:W-:Y:S01]  /*1970*/  FFMA R4, R6, R10, R49 ;  /* 0x0000000a06047223 */ /* 0x000fe20000000031 */
[----:B------:R-:W-:Y:S01]  /*1980*/  IADD3 R59, R59, 0x10, RZ ;  /* 0x000000103b3b7810 */ /* 0x000fe20007ffe0ff */
[----:B-----5:R-:W-:Y:S01]  /*1990*/  FFMA R20, R32, R8, R20 ;  /* 0x0000000820147223 */ /* 0x020fe20000000014 */
[C---:B------:R-:W-:Y:S01]  /*19a0*/  FFMA R12, R6.reuse, R18, R13 ;  /* 0x00000012060c7223 */ /* 0x040fe2000000000d */
[C---:B------:R-:W-:Y:S01]  /*19b0*/  FFMA R14, R6.reuse, R30, R15 ;  /* 0x0000001e060e7223 */ /* 0x040fe2000000000f */
[----:B------:R-:W-:Y:S01]  /*19c0*/  FFMA R6, R6, R38, R5 ;  /* 0x0000002606067223 */ /* 0x000fe20000000005 */
[----:B------:R-:W-:Y:S01]  /*19d0*/  FFMA R13, R7, R11, R4 ;  /* 0x0000000b070d7223 */ /* 0x000fe20000000004 */
[C---:B------:R-:W-:Y:S01]  /*19e0*/  FFMA R4, R32.reuse, R28, R21 ;  /* 0x0000001c20047223 */ /* 0x040fe20000000015 */
[----:B------:R-:W-:Y:S01]  /*19f0*/  ISETP.GE.U32.AND P0, PT, R59, 0x740, PT ;  /* 0x000007403b00780c */ /* 0x000fe20003f06070 */
[C---:B------:R-:W-:Y:S01]  /*1a00*/  FFMA R22, R32.reuse, R16, R22 ;  /* 0x0000001020167223 */ /* 0x040fe20000000016 */
[----:B------:R-:W-:Y:S01]  /*1a10*/  FFMA R21, R33, R9, R20 ;  /* 0x0000000921157223 */ /* 0x000fe20000000014 */
[C---:B------:R-:W-:Y:S01]  /*1a20*/  FFMA R15, R7.reuse, R19, R12 ;  /* 0x00000013070f7223 */ /* 0x040fe2000000000c */
[----:B------:R-:W-:Y:S01]  /*1a30*/  FFMA R32, R32, R36, R23 ;  /* 0x0000002420207223 */ /* 0x000fe20000000017 */
[C---:B------:R-:W-:Y:S01]  /*1a40*/  FFMA R14, R7.reuse, R31, R14 ;  /* 0x0000001f070e7223 */ /* 0x040fe2000000000e */
[----:B------:R-:W-:Y:S01]  /*1a50*/  FFMA R12, R7, R39, R6 ;  /* 0x00000027070c7223 */ /* 0x000fe20000000006 */
[C---:B------:R-:W-:Y:S01]  /*1a60*/  FFMA R7, R33.reuse, R29, R4 ;  /* 0x0000001d21077223 */ /* 0x040fe20000000004 */
[C---:B------:R-:W-:Y:S01]  /*1a70*/  FFMA R5, R33.reuse, R17, R22 ;  /* 0x0000001121057223 */ /* 0x040fe20000000016 */
[----:B------:R-:W-:Y:S01]  /*1a80*/  FFMA R4, R34, R10, R21 ;  /* 0x0000000a22047223 */ /* 0x000fe20000000015 */
[----:B------:R-:W-:Y:S01]  /*1a90*/  FFMA R33, R33, R37, R32 ;  /* 0x0000002521217223 */ /* 0x000fe20000000020 */
        /* <DEDUP_REMOVED lines=8> */
[----:B------:R-:W-:Y:S01]  /*1b20*/  FFMA R21, R35, R11, R4 ;  /* 0x0000000b23157223 */ /* 0x000fe20000000004 */
[-C--:B------:R-:W-:Y:S01]  /*1b30*/  FFMA R6, R34, R18.reuse, R5 ;  /* 0x0000001222067223 */ /* 0x080fe20000000005 */
[----:B------:R-:W-:Y:S01]  /*1b40*/  FFMA R4, R42, R18, R17 ;  /* 0x000000122a047223 */ /* 0x000fe20000000011 */
[C---:B------:R-:W-:Y:S01]  /*1b50*/  FFMA R22, R34.reuse, R30, R7 ;  /* 0x0000001e22167223 */ /* 0x040fe20000000007 */
[-C--:B------:R-:W-:Y:S01]  /*1b60*/  FFMA R20, R34, R38.reuse, R33 ;  /* 0x0000002622147223 */ /* 0x080fe20000000021 */
[C---:B------:R-:W-:Y:S01]  /*1b70*/  FFMA R16, R42.reuse, R38, R37 ;  /* 0x000000262a107223 */ /* 0x040fe20000000025 */
[C---:B------:R-:W-:Y:S01]  /*1b80*/  FFMA R18, R42.reuse, R30, R29 ;  /* 0x0000001e2a127223 */ /* 0x040fe2000000001d */
[----:B------:R-:W-:Y:S01]  /*1b90*/  FFMA R10, R42, R10, R9 ;  /* 0x0000000a2a0a7223 */ /* 0x000fe20000000009 */
[----:B------:R-:W-:-:S02]  /*1ba0*/  IADD3 R52, P1, R52, 0x40, RZ ;  /* 0x0000004034347810 */ /* 0x000fc40007f3e0ff */
[----:B------:R-:W-:Y:S02]  /*1bb0*/  IADD3 R54, P2, R54, 0x40, RZ ;  /* 0x0000004036367810 */ /* 0x000fe40007f5e0ff */
[----:B------:R-:W-:Y:S02]  /*1bc0*/  IADD3 R56, P3, R56, 0x40, RZ ;  /* 0x0000004038387810 */ /* 0x000fe40007f7e0ff */
[----:B------:R-:W-:Y:S01]  /*1bd0*/  IADD3 R58, P4, R58, 0x40, RZ ;  /* 0x000000403a3a7810 */ /* 0x000fe20007f9e0ff */
[----:B------:R-:W-:Y:S01]  /*1be0*/  FFMA R23, R35, R19, R6 ;  /* 0x0000001323177223 */ /* 0x000fe20000000006 */
[----:B------:R-:W-:Y:S01]  /*1bf0*/  FFMA R24, R51, R39, R24 ;  /* 0x0000002733187223 */ /* 0x000fe20000000018 */
[C---:B------:R-:W-:Y:S01]  /*1c00*/  FFMA R22, R35.reuse, R31, R22 ;  /* 0x0000001f23167223 */ /* 0x040fe20000000016 */
[----:B------:R-:W-:Y:S01]  /*1c10*/  FFMA R20, R35, R39, R20 ;  /* 0x0000002723147223 */ /* 0x000fe20000000014 */
[C---:B------:R-:W-:Y:S01]  /*1c20*/  FFMA R19, R43.reuse, R19, R4 ;  /* 0x000000132b137223 */ /* 0x040fe20000000004 */
[C---:B------:R-:W-:Y:S01]  /*1c30*/  FFMA R18, R43.reuse, R31, R18 ;  /* 0x0000001f2b127223 */ /* 0x040fe20000000012 */
[C---:B------:R-:W-:Y:S01]  /*1c40*/  FFMA R17, R43.reuse, R11, R10 ;  /* 0x0000000b2b117223 */ /* 0x040fe2000000000a */
[----:B------:R-:W-:Y:S01]  /*1c50*/  FFMA R16, R43, R39, R16 ;  /* 0x000000272b107223 */ /* 0x000fe20000000010 */
[----:B------:R-:W-:-:S02]  /*1c60*/  IADD3.X R3, RZ, R3, RZ, P1, !PT ;  /* 0x00000003ff037210 */ /* 0x000fc40000ffe4ff */
[----:B------:R-:W-:Y:S02]  /*1c70*/  IADD3.X R53, RZ, R53, RZ, P2, !PT ;  /* 0x00000035ff357210 */ /* 0x000fe400017fe4ff */
[----:B------:R-:W-:Y:S02]  /*1c80*/  IADD3.X R55, RZ, R55, RZ, P3, !PT ;  /* 0x00000037ff377210 */ /* 0x000fe40001ffe4ff */
[----:B------:R-:W-:Y:S01]  /*1c90*/  IADD3.X R57, RZ, R57, RZ, P4, !PT ;  /* 0x00000039ff397210 */ /* 0x000fe200027fe4ff */
[----:B------:R-:W-:Y:S01]  /*1ca0*/  @P0 CALL.REL.NOINC `(.L_x_0) ;  /* 0x0000001000000944 */ /* 0x000fe20003c00000 */
[----:B------:R-:W-:Y:S05]  /*1cb0*/  BRA `(.L_x_1) ;  /* 0xffffec2000007947 */ /* 0x000fea000383ffff */
.L_x_0:
[----:B------:R-:W0:Y:S04]  /*1cc0*/  S2R R3, SR_TID.X ;  /* 0x0000000000037919 */ /* 0x000e280000002100 */
[----:B------:R-:W-:Y:S06]  /*1cd0*/  BAR.SYNC 0x0 ;  /* 0x0000000000007b1d */ /* 0x000fec0000000000 */
[----:B0-----:R-:W-:-:S02]  /*1ce0*/  SHF.R.U32.HI R34, RZ, 0x3, R3 ;  /* 0x00000003ff227819 */ /* 0x001fc40000011603 */
[----:B------:R-:W-:Y:S02]  /*1cf0*/  SHF.L.U32 R33, R3, 0x2, RZ ;  /* 0x0000000203217819 */ /* 0x000fe400000006ff */
[----:B------:R-:W-:Y:S02]  /*1d00*/  SGXT.U32 R34, R34, 0x3 ;  /* 0x000000032222781a */ /* 0x000fe40000000000 */
[----:B------:R-:W-:Y:S02]  /*1d10*/  LOP3.LUT R3, R33, 0x1c, RZ, 0xc0, !PT ;  /* 0x0000001c21037812 */ /* 0x000fe400078ec0ff */
[----:B------:R-:W-:Y:S02]  /*1d20*/  LOP3.LUT R33, R0, 0x1c, R33, 0xf8, !PT ;  /* 0x0000001c00217812 */ /* 0x000fe400078ef821 */
[----:B------:R-:W-:Y:S01]  /*1d30*/  LOP3.LUT R0, R2, 0x8, RZ, 0xfc, !PT ;  /* 0x0000000802007812 */ /* 0x000fe200078efcff */
[----:B------:R-:W-:Y:S01]  /*1d40*/  IMAD R32, R34, 0x90, R3 ;  /* 0x0000009022207824 */ /* 0x000fe200078e0203 */
[----:B------:R-:W-:-:S04]  /*1d50*/  ISETP.GE.AND P0, PT, R33, 0x200, PT ;  /* 0x000002002100780c */ /* 0x000fc80003f06270 */
[----:B------:R-:W-:Y:S01]  /*1d60*/  SHF.L.U32 R3, R32, 0x2, RZ ;  /* 0x0000000220037819 */ /* 0x000fe200000006ff */
[----:B------:R-:W-:Y:S01]  /*1d70*/  STS.128 [R32.X4], R24 ;  /* 0x0000001820007388 */ /* 0x000fe20000004c00 */
[----:B------:R-:W-:Y:S02]  /*1d80*/  ISETP.LT.AND P1, PT, R2, c[0x0][0x178], !P0 ;  /* 0x00005e0002007a0c */ /* 0x000fe40004721270 */
[----:B------:R-:W-:Y:S01]  /*1d90*/  ISETP.LT.AND P2, PT, R0, c[0x0][0x178], !P0 ;  /* 0x00005e0000007a0c */ /* 0x000fe20004741270 */
[----:B------:R-:W-:Y:S01]  /*1da0*/  IMAD R34, R34, -0x1b0, R3 ;  /* 0xfffffe5022227824 */ /* 0x000fe200078e0203 */
[----:B------:R-:W-:Y:S01]  /*1db0*/  STS.128 [R32.X4+0x90], R12 ;  /* 0x0000900c20007388 */ /* 0x000fe20000004c00 */
[----:B------:R-:W-:-:S03]  /*1dc0*/  LOP3.LUT R3, R2, 0x10, RZ, 0xfc, !PT ;  /* 0x0000001002037812 */ /* 0x000fc600078efcff */
[----:B------:R-:W-:Y:S01]  /*1dd0*/  STS.128 [R32.X4+0x120], R20 ;  /* 0x0001201420007388 */ /* 0x000fe20000004c00 */
[----:B------:R-:W-:-:S03]  /*1de0*/  ISETP.LT.AND P3, PT, R3, c[0x0][0x178], !P0 ;  /* 0x00005e0003007a0c */ /* 0x000fc60004761270 */
[----:B------:R-:W-:Y:S04]  /*1df0*/  STS.128 [R32.X4+0x1b0], R16 ;  /* 0x0001b01020007388 */ /* 0x000fe80000004c00 */
[----:B------:R-:W-:Y:S06]  /*1e00*/  BAR.SYNC 0x0 ;  /* 0x0000000000007b1d */ /* 0x000fec0000000000 */
[----:B------:R-:W0:Y:S01]  /*1e10*/  LDS.128 R28, [R34] ;  /* 0x00000000221c7984 */ /* 0x000e220000000c00 */
[----:B------:R-:W-:-:S02]  /*1e20*/  LEA R12, R0, R33, 0x9 ;  /* 0x00000021000c7211 */ /* 0x000fc400078e48ff */
[C---:B------:R-:W-:Y:S01]  /*1e30*/  LOP3.LUT R20, R2.reuse, 0x18, RZ, 0xfc, !PT ;  /* 0x0000001802147812 */ /* 0x040fe200078efcff */
[----:B------:R-:W1:Y:S01]  /*1e40*/  LDS.128 R8, [R34+0x480] ;  /* 0x0004800022087984 */ /* 0x000e620000000c00 */
[-C--:B------:R-:W-:Y:S02]  /*1e50*/  LEA R2, R2, R33.reuse, 0x9 ;  /* 0x0000002102027211 */ /* 0x080fe400078e48ff */
[----:B------:R-:W-:Y:S01]  /*1e60*/  MOV R17, 0x4 ;  /* 0x0000000400117802 */ /* 0x000fe20000000f00 */
[----:B------:R-:W2:Y:S01]  /*1e70*/  LDS.128 R4, [R34+0x900] ;  /* 0x0009000022047984 */ /* 0x000ea20000000c00 */
[----:B------:R-:W-:Y:S02]  /*1e80*/  ISETP.LT.AND P0, PT, R20, c[0x0][0x178], !P0 ;  /* 0x00005e0014007a0c */ /* 0x000fe40004701270 */
[----:B------:R-:W-:Y:S01]  /*1e90*/  LEA R14, R3, R33, 0x9 ;  /* 0x00000021030e7211 */ /* 0x000fe200078e48ff */
[----:B------:R-:W-:-:S04]  /*1ea0*/  IMAD.WIDE R2, R2, R17, c[0x0][0x170] ;  /* 0x00005c0002027625 */ /* 0x000fc800078e0211 */
[----:B------:R-:W-:-:S04]  /*1eb0*/  IMAD.WIDE R12, R12, R17, c[0x0][0x170] ;  /* 0x00005c000c0c7625 */ /* 0x000fc800078e0211 */
[----:B------:R-:W-:Y:S01]  /*1ec0*/  IMAD.WIDE R14, R14, R17, c[0x0][0x170] ;  /* 0x00005c000e0e7625 */ /* 0x000fe200078e0211 */
[----:B0-----:R0:W-:Y:S04]  /*1ed0*/  @P1 STG.E.128 [R2.64], R28 ;  /* 0x0000001c02001986 */ /* 0x0011e8000c101d04 */
[----:B-1----:R0:W-:Y:S04]  /*1ee0*/  @P2 STG.E.128 [R12.64], R8 ;  /* 0x000000080c002986 */ /* 0x0021e8000c101d04 */
[----:B--2---:R0:W-:Y:S01]  /*1ef0*/  @P3 STG.E.128 [R14.64], R4 ;  /* 0x000000040e003986 */ /* 0x0041e2000c101d04 */
[----:B------:R-:W-:Y:S05]  /*1f00*/  @!P0 EXIT ;  /* 0x000000000000894d */ /* 0x000fea0003800000 */
[----:B0-----:R-:W0:Y:S01]  /*1f10*/  LDS.128 R4, [R34+0xd80] ;  /* 0x000d800022047984 */ /* 0x001e220000000c00 */
[----:B------:R-:W-:-:S05]  /*1f20*/  LEA R2, R20, R33, 0x9 ;  /* 0x0000002114027211 */ /* 0x000fca00078e48ff */
[----:B------:R-:W-:-:S05]  /*1f30*/  IMAD.WIDE R2, R2, R17, c[0x0][0x170] ;  /* 0x00005c0002027625 */ /* 0x000fca00078e0211 */
[----:B0-----:R-:W-:Y:S01]  /*1f40*/  STG.E.128 [R2.64], R4 ;  /* 0x0000000402007986 */ /* 0x001fe2000c101d04 */
[----:B------:R-:W-:Y:S05]  /*1f50*/  EXIT ;  /* 0x000000000000794d */ /* 0x000fea0003800000 */
.L_x_2:
[----:B------:R-:W-:-:S00]  /*1f60*/  BRA `(.L_x_2) ;  /* 0xfffffff000007947 */ /* 0x000fc0000383ffff */
[----:B------:R-:W-:-:S00]  /*1f70*/  NOP ;  /* 0x0000000000007918 */ /* 0x000fc00000000000 */
        /* <DEDUP_REMOVED lines=8> */
.L_x_3:


//--------------------- .nv.shared.triton_mm      --------------------------
	.section	.nv.shared.triton_mm,"aw",@nobits
	.align	16
